//
// Generated by NVIDIA NVVM Compiler
//
// Compiler Build ID: CL-36424714
// Cuda compilation tools, release 13.0, V13.0.88
// Based on NVVM 20.0.0
//

.version 9.0
.target sm_100
.address_size 64

	// .globl	_Z12vecMulKernelPfS_S_i

.visible .entry _Z12vecMulKernelPfS_S_i(
	.param .u64 .ptr .align 1 _Z12vecMulKernelPfS_S_i_param_0,
	.param .u64 .ptr .align 1 _Z12vecMulKernelPfS_S_i_param_1,
	.param .u64 .ptr .align 1 _Z12vecMulKernelPfS_S_i_param_2,
	.param .u32 _Z12vecMulKernelPfS_S_i_param_3
)
{
	.reg .pred 	%p<2>;
	.reg .b32 	%r<6>;
	.reg .b32 	%f<4>;
	.reg .b64 	%rd<11>;

	ld.param.u64 	%rd1, [_Z12vecMulKernelPfS_S_i_param_0];
	ld.param.u64 	%rd2, [_Z12vecMulKernelPfS_S_i_param_1];
	ld.param.u64 	%rd3, [_Z12vecMulKernelPfS_S_i_param_2];
	ld.param.u32 	%r2, [_Z12vecMulKernelPfS_S_i_param_3];
	mov.u32 	%r3, %ctaid.x;
	mov.u32 	%r4, %ntid.x;
	mov.u32 	%r5, %tid.x;
	mad.lo.s32 	%r1, %r3, %r4, %r5;
	setp.ge.s32 	%p1, %r1, %r2;
	@%p1 bra 	$L__BB0_2;
	cvta.to.global.u64 	%rd4, %rd1;
	cvta.to.global.u64 	%rd5, %rd2;
	cvta.to.global.u64 	%rd6, %rd3;
	mul.wide.s32 	%rd7, %r1, 4;
	add.s64 	%rd8, %rd4, %rd7;
	ld.global.f32 	%f1, [%rd8];
	add.s64 	%rd9, %rd5, %rd7;
	ld.global.f32 	%f2, [%rd9];
	mul.f32 	%f3, %f1, %f2;
	add.s64 	%rd10, %rd6, %rd7;
	st.global.f32 	[%rd10], %f3;
$L__BB0_2:
	ret;

}


// ===== COMPILED SASS (sm_100) =====

	.target	sm_100

	.elftype	@"ET_EXEC"


//--------------------- .note.nv.tkinfo           --------------------------
	.section	.note.nv.tkinfo,"",@"SHT_NOTE"
	.sectionflags	@"SHF_NOTE_NV_TKINFO"
	.tkinfo
        /*0018*/ 	.word	0x00000002
        /*0030*/ 	.string	""
        /*0030*/ 	.string	"ptxas"
        /*0030*/ 	.string	"Cuda compilation tools, release 13.0, V13.0.88"
        /*0030*/ 	.string	"Build cuda_13.0.r13.0/compiler.36424714_0"
        /*0030*/ 	.string	"-arch sm_100 -m 64 "



//--------------------- .note.nv.cuinfo           --------------------------
	.section	.note.nv.cuinfo,"",@"SHT_NOTE"
	.sectionflags	@"SHF_NOTE_NV_CUINFO"
        /*0018*/ 	.short	0x0002
        /*001a*/ 	.short	0x0064
        /*001c*/ 	.short	0x0082
	.zero		2


//--------------------- .nv.info                  --------------------------
	.section	.nv.info,"",@"SHT_CUDA_INFO"
	.align	4


	//----- nvinfo : EIATTR_REGCOUNT
	.align		4
        /*0000*/ 	.byte	0x04, 0x2f
        /*0002*/ 	.short	(.L_1 - .L_0)
	.align		4
.L_0:
        /*0004*/ 	.word	index@(_Z12vecMulKernelPfS_S_i)
        /*0008*/ 	.word	0x0000000c


	//----- nvinfo : EIATTR_FRAME_SIZE
	.align		4
.L_1:
        /*000c*/ 	.byte	0x04, 0x11
        /*000e*/ 	.short	(.L_3 - .L_2)
	.align		4
.L_2:
        /*0010*/ 	.word	index@(_Z12vecMulKernelPfS_S_i)
        /*0014*/ 	.word	0x00000000


	//----- nvinfo : EIATTR_MIN_STACK_SIZE
	.align		4
.L_3:
        /*0018*/ 	.byte	0x04, 0x12
        /*001a*/ 	.short	(.L_5 - .L_4)
	.align		4
.L_4:
        /*001c*/ 	.word	index@(_Z12vecMulKernelPfS_S_i)
        /*0020*/ 	.word	0x00000000
.L_5:


//--------------------- .nv.compat                --------------------------
	.section	.nv.compat,"",@"SHT_CUDA_COMPAT_INFO"
	.align	4
        /*0000*/ 	.byte	0x02, 0x09, 0x00, 0x00, 0x02, 0x02, 0x01, 0x00, 0x02, 0x05, 0x05, 0x00, 0x03, 0x07, 0x01, 0x01
        /*0010*/ 	.byte	0x02, 0x03, 0x00, 0x00, 0x02, 0x06, 0x01, 0x00, 0x04, 0x0b, 0x08, 0x00, 0x09, 0x00, 0x00, 0x00
        /*0020*/ 	.byte	0x00, 0x00, 0x00, 0x00


//--------------------- .nv.info._Z12vecMulKernelPfS_S_i --------------------------
	.section	.nv.info._Z12vecMulKernelPfS_S_i,"",@"SHT_CUDA_INFO"
	.sectionflags	@""
	.align	4


	//----- nvinfo : EIATTR_CUDA_API_VERSION
	.align		4
        /*0000*/ 	.byte	0x04, 0x37
        /*0002*/ 	.short	(.L_7 - .L_6)
.L_6:
        /*0004*/ 	.word	0x00000082


	//----- nvinfo : EIATTR_KPARAM_INFO
	.align		4
.L_7:
        /*0008*/ 	.byte	0x04, 0x17
        /*000a*/ 	.short	(.L_9 - .L_8)
.L_8:
        /*000c*/ 	.word	0x00000000
        /*0010*/ 	.short	0x0003
        /*0012*/ 	.short	0x0018
        /*0014*/ 	.byte	0x00, 0xf0, 0x11, 0x00


	//----- nvinfo : EIATTR_KPARAM_INFO
	.align		4
.L_9:
        /*0018*/ 	.byte	0x04, 0x17
        /*001a*/ 	.short	(.L_11 - .L_10)
.L_10:
        /*001c*/ 	.word	0x00000000
        /*0020*/ 	.short	0x0002
        /*0022*/ 	.short	0x0010
        /*0024*/ 	.byte	0x00, 0xf5, 0x21, 0x00


	//----- nvinfo : EIATTR_KPARAM_INFO
	.align		4
.L_11:
        /*0028*/ 	.byte	0x04, 0x17
        /*002a*/ 	.short	(.L_13 - .L_12)
.L_12:
        /*002c*/ 	.word	0x00000000
        /*0030*/ 	.short	0x0001
        /*0032*/ 	.short	0x0008
        /*0034*/ 	.byte	0x00, 0xf5, 0x21, 0x00


	//----- nvinfo : EIATTR_KPARAM_INFO
	.align		4
.L_13:
        /*0038*/ 	.byte	0x04, 0x17
        /*003a*/ 	.short	(.L_15 - .L_14)
.L_14:
        /*003c*/ 	.word	0x00000000
        /*0040*/ 	.short	0x0000
        /*0042*/ 	.short	0x0000
        /*0044*/ 	.byte	0x00, 0xf5, 0x21, 0x00


	//----- nvinfo : EIATTR_SPARSE_MMA_MASK
	.align		4
.L_15:
        /*0048*/ 	.byte	0x03, 0x50
        /*004a*/ 	.short	0x0000


	//----- nvinfo : EIATTR_MAXREG_COUNT
	.align		4
        /*004c*/ 	.byte	0x03, 0x1b
        /*004e*/ 	.short	0x00ff


	//----- nvinfo : EIATTR_MERCURY_ISA_VERSION
	.align		4
        /*0050*/ 	.byte	0x03, 0x5f
        /*0052*/ 	.short	0x0101


	//----- nvinfo : EIATTR_VRC_CTA_INIT_COUNT
	.align		4
        /*0054*/ 	.byte	0x02, 0x4a
	.zero		1
	.zero		1


	//----- nvinfo : EIATTR_EXIT_INSTR_OFFSETS
	.align		4
        /*0058*/ 	.byte	0x04, 0x1c
        /*005a*/ 	.short	(.L_17 - .L_16)


	//   ....[0]....
.L_16:
        /*005c*/ 	.word	0x00000070


	//   ....[1]....
        /*0060*/ 	.word	0x00000130


	//----- nvinfo : EIATTR_CBANK_PARAM_SIZE
	.align		4
.L_17:
        /*0064*/ 	.byte	0x03, 0x19
        /*0066*/ 	.short	0x001c


	//----- nvinfo : EIATTR_PARAM_CBANK
	.align		4
        /*0068*/ 	.byte	0x04, 0x0a
        /*006a*/ 	.short	(.L_19 - .L_18)
	.align		4
.L_18:
        /*006c*/ 	.word	index@(.nv.constant0._Z12vecMulKernelPfS_S_i)
        /*0070*/ 	.short	0x0380
        /*0072*/ 	.short	0x001c


	//----- nvinfo : EIATTR_SW_WAR
	.align		4
.L_19:
        /*0074*/ 	.byte	0x04, 0x36
        /*0076*/ 	.short	(.L_21 - .L_20)
.L_20:
        /*0078*/ 	.word	0x00000008
.L_21:


//--------------------- .nv.callgraph             --------------------------
	.section	.nv.callgraph,"",@"SHT_CUDA_CALLGRAPH"
	.align	4
	.sectionentsize	8
	.align		4
        /*0000*/ 	.word	0x00000000
	.align		4
        /*0004*/ 	.word	0xffffffff
	.align		4
        /*0008*/ 	.word	0x00000000
	.align		4
        /*000c*/ 	.word	0xfffffffe
	.align		4
        /*0010*/ 	.word	0x00000000
	.align		4
        /*0014*/ 	.word	0xfffffffd
	.align		4
        /*0018*/ 	.word	0x00000000
	.align		4
        /*001c*/ 	.word	0xfffffffc


//--------------------- .text._Z12vecMulKernelPfS_S_i --------------------------
	.section	.text._Z12vecMulKernelPfS_S_i,"ax",@progbits
	.align	128
        .global         _Z12vecMulKernelPfS_S_i
        .type           _Z12vecMulKernelPfS_S_i,@function
        .size           _Z12vecMulKernelPfS_S_i,(.L_x_1 - _Z12vecMulKernelPfS_S_i)
        .other          _Z12vecMulKernelPfS_S_i,@"STO_CUDA_ENTRY STV_DEFAULT"
_Z12vecMulKernelPfS_S_i:
.text._Z12vecMulKernelPfS_S_i:
[----:B------:R-:W-:Y:S01]  /*0000*/  LDC R1, c[0x0][0x37c] ;  /* 0x0000df00ff017b82 */ /* 0x000fe20000000800 */
[----:B------:R-:W0:Y:S07]  /*0010*/  S2R R0, SR_TID.X ;  /* 0x0000000000007919 */ /* 0x000e2e0000002100 */
[----:B------:R-:W0:Y:S01]  /*0020*/  S2UR UR4, SR_CTAID.X ;  /* 0x00000000000479c3 */ /* 0x000e220000002500 */
[----:B------:R-:W1:Y:S07]  /*0030*/  LDCU UR5, c[0x0][0x398] ;  /* 0x00007300ff0577ac */ /* 0x000e6e0008000800 */
[----:B------:R-:W0:Y:S02]  /*0040*/  LDC R9, c[0x0][0x360] ;  /* 0x0000d800ff097b82 */ /* 0x000e240000000800 */
[----:B0-----:R-:W-:-:S05]  /*0050*/  IMAD R9, R9, UR4, R0 ;  /* 0x0000000409097c24 */ /* 0x001fca000f8e0200 */
[----:B-1----:R-:W-:-:S13]  /*0060*/  ISETP.GE.AND P0, PT, R9, UR5, PT ;  /* 0x0000000509007c0c */ /* 0x002fda000bf06270 */
[----:B------:R-:W-:Y:S05]  /*0070*/  @P0 EXIT ;  /* 0x000000000000094d */ /* 0x000fea0003800000 */
[----:B------:R-:W0:Y:S01]  /*0080*/  LDC.64 R2, c[0x0][0x380] ;  /* 0x0000e000ff027b82 */ /* 0x000e220000000a00 */
[----:B------:R-:W1:Y:S07]  /*0090*/  LDCU.64 UR4, c[0x0][0x358] ;  /* 0x00006b00ff0477ac */ /* 0x000e6e0008000a00 */
[----:B------:R-:W2:Y:S08]  /*00a0*/  LDC.64 R4, c[0x0][0x388] ;  /* 0x0000e200ff047b82 */ /* 0x000eb00000000a00 */
[----:B------:R-:W3:Y:S01]  /*00b0*/  LDC.64 R6, c[0x0][0x390] ;  /* 0x0000e400ff067b82 */ /* 0x000ee20000000a00 */
[----:B0-----:R-:W-:-:S06]  /*00c0*/  IMAD.WIDE R2, R9, 0x4, R2 ;  /* 0x0000000409027825 */ /* 0x001fcc00078e0202 */
[----:B-1----:R-:W4:Y:S01]  /*00d0*/  LDG.E R2, desc[UR4][R2.64] ;  /* 0x0000000402027981 */ /* 0x002f22000c1e1900 */
[----:B--2---:R-:W-:-:S06]  /*00e0*/  IMAD.WIDE R4, R9, 0x4, R4 ;  /* 0x0000000409047825 */ /* 0x004fcc00078e0204 */
[----:B------:R-:W4:Y:S01]  /*00f0*/  LDG.E R5, desc[UR4][R4.64] ;  /* 0x0000000404057981 */ /* 0x000f22000c1e1900 */
[----:B---3--:R-:W-:-:S04]  /*0100*/  IMAD.WIDE R6, R9, 0x4, R6 ;  /* 0x0000000409067825 */ /* 0x008fc800078e0206 */
[----:B----4-:R-:W-:-:S05]  /*0110*/  FMUL R9, R2, R5 ;  /* 0x0000000502097220 */ /* 0x010fca0000400000 */
[----:B------:R-:W-:Y:S01]  /*0120*/  STG.E desc[UR4][R6.64], R9 ;  /* 0x0000000906007986 */ /* 0x000fe2000c101904 */
[----:B------:R-:W-:Y:S05]  /*0130*/  EXIT ;  /* 0x000000000000794d */ /* 0x000fea0003800000 */
.L_x_0:
[----:B------:R-:W-:-:S00]  /*0140*/  BRA `(.L_x_0) ;  /* 0xfffffffc00fc7947 */ /* 0x000fc0000383ffff */
[----:B------:R-:W-:-:S00]  /*0150*/  NOP ;  /* 0x0000000000007918 */ /* 0x000fc00000000000 */
        /* <DEDUP_REMOVED lines=10> */
.L_x_1:


//--------------------- .nv.shared.reserved.0     --------------------------
	.section	.nv.shared.reserved.0,"aw",@nobits
	.weak		__nv_reservedSMEM_offset_0_alias
	.size		__nv_reservedSMEM_offset_0_alias, 0, 64
	.other		__nv_reservedSMEM_offset_0_alias,@"STO_CUDA_RESERVED_SHARED STV_DEFAULT"
__nv_reservedSMEM_offset_0_alias:
	.zero		0
	.zero		64


//--------------------- .nv.constant0._Z12vecMulKernelPfS_S_i --------------------------
	.section	.nv.constant0._Z12vecMulKernelPfS_S_i,"a",@progbits
	.sectionflags	@""
	.align	4
.nv.constant0._Z12vecMulKernelPfS_S_i:
	.zero		924


//--------------------- SYMBOLS --------------------------

	.type		.nv.reservedSmem.offset0,@object
	.size		.nv.reservedSmem.offset0,0x4
